	.headerflags	@"EF_CUDA_TEXMODE_UNIFIED EF_CUDA_64BIT_ADDRESS EF_CUDA_ACCELERATORS EF_CUDA_SM90 EF_CUDA_VIRTUAL_SM(EF_CUDA_SM90)"
	.elftype	@"ET_EXEC"


//--------------------- .nv.info                  --------------------------
	.section	.nv.info,"",@"SHT_CUDA_INFO"
	.align	4


	//----- nvinfo : EIATTR_REGCOUNT
	.align		4
        /*0000*/ 	.byte	0x04, 0x2f
        /*0002*/ 	.short	(.L_3 - .L_2)
	.align		4
.L_2:
        /*0004*/ 	.word	index@(triton_poi_fused__native_batch_norm_legit_no_training_relu_13)
        /*0008*/ 	.word	0x00000030


	//----- nvinfo : EIATTR_MIN_STACK_SIZE
	.align		4
.L_3:
        /*000c*/ 	.byte	0x04, 0x12
        /*000e*/ 	.short	(.L_5 - .L_4)
	.align		4
.L_4:
        /*0010*/ 	.word	index@(triton_poi_fused__native_batch_norm_legit_no_training_relu_13)
        /*0014*/ 	.word	0x00000000


	//----- nvinfo : EIATTR_FRAME_SIZE
	.align		4
.L_5:
        /*0018*/ 	.byte	0x04, 0x11
        /*001a*/ 	.short	(.L_7 - .L_6)
	.align		4
.L_6:
        /*001c*/ 	.word	index@(triton_poi_fused__native_batch_norm_legit_no_training_relu_13)
        /*0020*/ 	.word	0x00000000


	//----- nvinfo : EIATTR_MIN_STACK_SIZE
	.align		4
.L_7:
        /*0024*/ 	.byte	0x04, 0x12
        /*0026*/ 	.short	(.L_9 - .L_8)
	.align		4
.L_8:
        /*0028*/ 	.word	index@(triton_poi_fused__native_batch_norm_legit_no_training_relu_13)
        /*002c*/ 	.word	0x00000000
.L_9:


//--------------------- .nv.info.triton_poi_fused__native_batch_norm_legit_no_training_relu_13 --------------------------
	.section	.nv.info.triton_poi_fused__native_batch_norm_legit_no_training_relu_13,"",@"SHT_CUDA_INFO"
	.sectionflags	@""
	.align	4


	//----- nvinfo : EIATTR_CUDA_API_VERSION
	.align		4
        /*0000*/ 	.byte	0x04, 0x37
        /*0002*/ 	.short	(.L_11 - .L_10)
.L_10:
        /*0004*/ 	.word	0x0000007c


	//----- nvinfo : EIATTR_KPARAM_INFO
	.align		4
.L_11:
        /*0008*/ 	.byte	0x04, 0x17
        /*000a*/ 	.short	(.L_13 - .L_12)
.L_12:
        /*000c*/ 	.word	0x00000000
        /*0010*/ 	.short	0x0006
        /*0012*/ 	.short	0x0030
        /*0014*/ 	.byte	0x00, 0xf0, 0x11, 0x00


	//----- nvinfo : EIATTR_KPARAM_INFO
	.align		4
.L_13:
        /*0018*/ 	.byte	0x04, 0x17
        /*001a*/ 	.short	(.L_15 - .L_14)
.L_14:
        /*001c*/ 	.word	0x00000000
        /*0020*/ 	.short	0x0005
        /*0022*/ 	.short	0x0028
        /*0024*/ 	.byte	0x00, 0xf4, 0x21, 0x00


	//----- nvinfo : EIATTR_KPARAM_INFO
	.align		4
.L_15:
        /*0028*/ 	.byte	0x04, 0x17
        /*002a*/ 	.short	(.L_17 - .L_16)
.L_16:
        /*002c*/ 	.word	0x00000000
        /*0030*/ 	.short	0x0004
        /*0032*/ 	.short	0x0020
        /*0034*/ 	.byte	0x00, 0xf4, 0x21, 0x00


	//----- nvinfo : EIATTR_KPARAM_INFO
	.align		4
.L_17:
        /*0038*/ 	.byte	0x04, 0x17
        /*003a*/ 	.short	(.L_19 - .L_18)
.L_18:
        /*003c*/ 	.word	0x00000000
        /*0040*/ 	.short	0x0003
        /*0042*/ 	.short	0x0018
        /*0044*/ 	.byte	0x00, 0xf4, 0x21, 0x00


	//----- nvinfo : EIATTR_KPARAM_INFO
	.align		4
.L_19:
        /*0048*/ 	.byte	0x04, 0x17
        /*004a*/ 	.short	(.L_21 - .L_20)
.L_20:
        /*004c*/ 	.word	0x00000000
        /*0050*/ 	.short	0x0002
        /*0052*/ 	.short	0x0010
        /*0054*/ 	.byte	0x00, 0xf4, 0x21, 0x00


	//----- nvinfo : EIATTR_KPARAM_INFO
	.align		4
.L_21:
        /*0058*/ 	.byte	0x04, 0x17
        /*005a*/ 	.short	(.L_23 - .L_22)
.L_22:
        /*005c*/ 	.word	0x00000000
        /*0060*/ 	.short	0x0001
        /*0062*/ 	.short	0x0008
        /*0064*/ 	.byte	0x00, 0xf4, 0x21, 0x00


	//----- nvinfo : EIATTR_KPARAM_INFO
	.align		4
.L_23:
        /*0068*/ 	.byte	0x04, 0x17
        /*006a*/ 	.short	(.L_25 - .L_24)
.L_24:
        /*006c*/ 	.word	0x00000000
        /*0070*/ 	.short	0x0000
        /*0072*/ 	.short	0x0000
        /*0074*/ 	.byte	0x00, 0xf4, 0x21, 0x00


	//----- nvinfo : EIATTR_SPARSE_MMA_MASK
	.align		4
.L_25:
        /*0078*/ 	.byte	0x03, 0x50
        /*007a*/ 	.short	0x0000


	//----- nvinfo : EIATTR_MAXREG_COUNT
	.align		4
        /*007c*/ 	.byte	0x03, 0x1b
        /*007e*/ 	.short	0x00ff


	//----- nvinfo : EIATTR_EXIT_INSTR_OFFSETS
	.align		4
        /*0080*/ 	.byte	0x04, 0x1c
        /*0082*/ 	.short	(.L_27 - .L_26)


	//   ....[0]....
.L_26:
        /*0084*/ 	.word	0x00001240


	//   ....[1]....
        /*0088*/ 	.word	0x00001260


	//----- nvinfo : EIATTR_REQNTID
	.align		4
.L_27:
        /*008c*/ 	.byte	0x04, 0x10
        /*008e*/ 	.short	(.L_29 - .L_28)
.L_28:
        /*0090*/ 	.word	0x00000080
        /*0094*/ 	.word	0x00000001
        /*0098*/ 	.word	0x00000001


	//----- nvinfo : EIATTR_CBANK_PARAM_SIZE
	.align		4
.L_29:
        /*009c*/ 	.byte	0x03, 0x19
        /*009e*/ 	.short	0x0034


	//----- nvinfo : EIATTR_PARAM_CBANK
	.align		4
        /*00a0*/ 	.byte	0x04, 0x0a
        /*00a2*/ 	.short	(.L_31 - .L_30)
	.align		4
.L_30:
        /*00a4*/ 	.word	index@(.nv.constant0.triton_poi_fused__native_batch_norm_legit_no_training_relu_13)
        /*00a8*/ 	.short	0x0210
        /*00aa*/ 	.short	0x0034


	//----- nvinfo : EIATTR_SW_WAR
	.align		4
.L_31:
        /*00ac*/ 	.byte	0x04, 0x36
        /*00ae*/ 	.short	(.L_33 - .L_32)
.L_32:
        /*00b0*/ 	.word	0x00000008
.L_33:


//--------------------- .nv.callgraph             --------------------------
	.section	.nv.callgraph,"",@"SHT_CUDA_CALLGRAPH"
	.align	4
	.sectionentsize	8
	.align		4
        /*0000*/ 	.word	0x00000000
	.align		4
        /*0004*/ 	.word	0xffffffff
	.align		4
        /*0008*/ 	.word	0x00000000
	.align		4
        /*000c*/ 	.word	0xfffffffe
	.align		4
        /*0010*/ 	.word	0x00000000
	.align		4
        /*0014*/ 	.word	0xfffffffd
	.align		4
        /*0018*/ 	.word	0x00000000
	.align		4
        /*001c*/ 	.word	0xfffffffc


//--------------------- .nv.constant4             --------------------------
	.section	.nv.constant4,"a",@progbits
	.align	8
	.align		8
.nv.constant4:
        /*0000*/ 	.dword	_$_str
	.align		8
        /*0008*/ 	.dword	_$_str_$_2


//--------------------- .text.triton_poi_fused__native_batch_norm_legit_no_training_relu_13 --------------------------
	.section	.text.triton_poi_fused__native_batch_norm_legit_no_training_relu_13,"ax",@progbits
	.align	128
        .global         triton_poi_fused__native_batch_norm_legit_no_training_relu_13
        .type           triton_poi_fused__native_batch_norm_legit_no_training_relu_13,@function
        .size           triton_poi_fused__native_batch_norm_legit_no_training_relu_13,(.L_x_1 - triton_poi_fused__native_batch_norm_legit_no_training_relu_13)
        .other          triton_poi_fused__native_batch_norm_legit_no_training_relu_13,@"STO_CUDA_ENTRY STV_DEFAULT"
triton_poi_fused__native_batch_norm_legit_no_training_relu_13:
.text.triton_poi_fused__native_batch_norm_legit_no_training_relu_13:
[----:B------:R-:W0:Y:S01]  /*0000*/  LDC R1, c[0x0][0x28] ;  /* 0x00000a00ff017b82 */ /* 0x000e220000000800 */
[----:B------:R-:W1:Y:S07]  /*0010*/  S2R R0, SR_TID.X ;  /* 0x0000000000007919 */ /* 0x000e6e0000002100 */
[----:B------:R-:W2:Y:S01]  /*0020*/  LDC.64 R10, c[0x0][0x220] ;  /* 0x00008800ff0a7b82 */ /* 0x000ea20000000a00 */
[----:B------:R-:W-:Y:S01]  /*0030*/  CS2R R40, SRZ ;  /* 0x0000000000287805 */ /* 0x000fe2000001ff00 */
[----:B------:R-:W-:Y:S01]  /*0040*/  ULDC.64 UR4, c[0x0][0x208] ;  /* 0x0000820000047ab9 */ /* 0x000fe20000000a00 */
[----:B------:R-:W3:Y:S01]  /*0050*/  S2R R3, SR_CTAID.X ;  /* 0x0000000000037919 */ /* 0x000ee20000002500 */
[----:B------:R-:W-:-:S02]  /*0060*/  CS2R R38, SRZ ;  /* 0x0000000000267805 */ /* 0x000fc4000001ff00 */
[----:B------:R-:W-:Y:S02]  /*0070*/  CS2R R42, SRZ ;  /* 0x00000000002a7805 */ /* 0x000fe4000001ff00 */
[----:B------:R-:W4:Y:S01]  /*0080*/  LDC.64 R18, c[0x0][0x218] ;  /* 0x00008600ff127b82 */ /* 0x000f220000000a00 */
[----:B-1----:R-:W-:-:S04]  /*0090*/  SHF.L.U32 R0, R0, 0x2, RZ ;  /* 0x0000000200007819 */ /* 0x002fc800000006ff */
[----:B------:R-:W-:-:S04]  /*00a0*/  LOP3.LUT R0, R0, 0x1fc, RZ, 0xc0, !PT ;  /* 0x000001fc00007812 */ /* 0x000fc800078ec0ff */
[----:B---3--:R-:W-:-:S04]  /*00b0*/  LEA R0, R3, R0, 0xa ;  /* 0x0000000003007211 */ /* 0x008fc800078e50ff */
[----:B------:R-:W-:Y:S01]  /*00c0*/  IADD3 R3, R0, 0x2, RZ ;  /* 0x0000000200037810 */ /* 0x000fe20007ffe0ff */
[C---:B------:R-:W-:Y:S01]  /*00d0*/  IMAD.HI R4, R0.reuse, 0x60f25deb, RZ ;  /* 0x60f25deb00047827 */ /* 0x040fe200078e02ff */
[----:B------:R-:W-:Y:S02]  /*00e0*/  IADD3 R2, R0, 0x1, RZ ;  /* 0x0000000100027810 */ /* 0x000fe40007ffe0ff */
[----:B------:R-:W-:Y:S01]  /*00f0*/  ISETP.GE.AND P1, PT, R0, 0x1fb00, PT ;  /* 0x0001fb000000780c */ /* 0x000fe20003f26270 */
[----:B------:R-:W-:Y:S01]  /*0100*/  IMAD.HI R7, R3, 0x60f25deb, RZ ;  /* 0x60f25deb03077827 */ /* 0x000fe200078e02ff */
[----:B------:R-:W-:Y:S02]  /*0110*/  SHF.R.U32.HI R3, RZ, 0x1f, R4 ;  /* 0x0000001fff037819 */ /* 0x000fe40000011604 */
[----:B------:R-:W-:Y:S01]  /*0120*/  IADD3 R15, R0, 0x200, RZ ;  /* 0x00000200000f7810 */ /* 0x000fe20007ffe0ff */
[----:B------:R-:W-:Y:S01]  /*0130*/  IMAD.HI R5, R2, 0x60f25deb, RZ ;  /* 0x60f25deb02057827 */ /* 0x000fe200078e02ff */
[----:B------:R-:W-:-:S02]  /*0140*/  LEA.HI.SX32 R3, R4, R3, 0x1a ;  /* 0x0000000304037211 */ /* 0x000fc400078fd2ff */
[----:B------:R-:W-:Y:S01]  /*0150*/  IADD3 R2, R0, 0x3, RZ ;  /* 0x0000000300027810 */ /* 0x000fe20007ffe0ff */
[----:B------:R-:W-:Y:S01]  /*0160*/  IMAD.HI R31, R15, 0x60f25deb, RZ ;  /* 0x60f25deb0f1f7827 */ /* 0x000fe200078e02ff */
[----:B------:R-:W-:Y:S02]  /*0170*/  SHF.R.U32.HI R6, RZ, 0x1f, R5 ;  /* 0x0000001fff067819 */ /* 0x000fe40000011605 */
[----:B------:R-:W-:Y:S01]  /*0180*/  SHF.R.U32.HI R4, RZ, 0x1f, R7 ;  /* 0x0000001fff047819 */ /* 0x000fe20000011607 */
[----:B------:R-:W-:Y:S01]  /*0190*/  IMAD.HI R8, R3, 0x2aaaaaab, RZ ;  /* 0x2aaaaaab03087827 */ /* 0x000fe200078e02ff */
[----:B------:R-:W-:Y:S02]  /*01a0*/  LEA.HI.SX32 R6, R5, R6, 0x1a ;  /* 0x0000000605067211 */ /* 0x000fe400078fd2ff */
[----:B------:R-:W-:Y:S01]  /*01b0*/  LEA.HI.SX32 R7, R7, R4, 0x1a ;  /* 0x0000000407077211 */ /* 0x000fe200078fd2ff */
[----:B------:R-:W-:Y:S01]  /*01c0*/  IMAD.HI R2, R2, 0x60f25deb, RZ ;  /* 0x60f25deb02027827 */ /* 0x000fe200078e02ff */
[----:B------:R-:W-:-:S03]  /*01d0*/  SHF.R.U32.HI R9, RZ, 0x1f, R8 ;  /* 0x0000001fff097819 */ /* 0x000fc60000011608 */
[----:B------:R-:W-:Y:S01]  /*01e0*/  IMAD.HI R4, R6, 0x2aaaaaab, RZ ;  /* 0x2aaaaaab06047827 */ /* 0x000fe200078e02ff */
[----:B------:R-:W-:Y:S02]  /*01f0*/  SHF.R.U32.HI R5, RZ, 0x1f, R2 ;  /* 0x0000001fff057819 */ /* 0x000fe40000011602 */
[----:B------:R-:W-:Y:S01]  /*0200*/  LEA.HI R8, R8, R9, RZ, 0x1b ;  /* 0x0000000908087211 */ /* 0x000fe200078fd8ff */
[----:B------:R-:W-:Y:S01]  /*0210*/  IMAD.HI R14, R7, 0x2aaaaaab, RZ ;  /* 0x2aaaaaab070e7827 */ /* 0x000fe200078e02ff */
[----:B------:R-:W-:Y:S02]  /*0220*/  LEA.HI.SX32 R12, R2, R5, 0x1a ;  /* 0x00000005020c7211 */ /* 0x000fe400078fd2ff */
[----:B------:R-:W-:Y:S01]  /*0230*/  SHF.R.U32.HI R13, RZ, 0x1f, R4 ;  /* 0x0000001fff0d7819 */ /* 0x000fe20000011604 */
[----:B------:R-:W-:Y:S01]  /*0240*/  IMAD R25, R8, -0xc0, R3 ;  /* 0xffffff4008197824 */ /* 0x000fe200078e0203 */
[----:B------:R-:W-:Y:S01]  /*0250*/  SHF.R.U32.HI R5, RZ, 0x1f, R14 ;  /* 0x0000001fff057819 */ /* 0x000fe2000001160e */
[----:B------:R-:W-:Y:S01]  /*0260*/  IMAD.HI R8, R12, 0x2aaaaaab, RZ ;  /* 0x2aaaaaab0c087827 */ /* 0x000fe200078e02ff */
[----:B------:R-:W-:-:S02]  /*0270*/  LEA.HI R13, R4, R13, RZ, 0x1b ;  /* 0x0000000d040d7211 */ /* 0x000fc400078fd8ff */
[----:B------:R-:W-:Y:S01]  /*0280*/  LEA.HI R14, R14, R5, RZ, 0x1b ;  /* 0x000000050e0e7211 */ /* 0x000fe200078fd8ff */
[----:B--2---:R-:W-:Y:S01]  /*0290*/  IMAD.WIDE R2, R25, 0x4, R10 ;  /* 0x0000000419027825 */ /* 0x004fe200078e020a */
[----:B------:R-:W-:-:S03]  /*02a0*/  SHF.R.U32.HI R9, RZ, 0x1f, R8 ;  /* 0x0000001fff097819 */ /* 0x000fc60000011608 */
[----:B------:R-:W-:Y:S01]  /*02b0*/  IMAD R30, R13, -0xc0, R6 ;  /* 0xffffff400d1e7824 */ /* 0x000fe200078e0206 */
[----:B------:R1:W2:Y:S01]  /*02c0*/  @!P1 LDG.E.EL R41, desc[UR4][R2.64] ;  /* 0x0000000402299981 */ /* 0x0002a2000c2e1900 */
[----:B------:R-:W-:Y:S02]  /*02d0*/  LEA.HI R17, R8, R9, RZ, 0x1b ;  /* 0x0000000908117211 */ /* 0x000fe400078fd8ff */
[----:B------:R-:W-:Y:S01]  /*02e0*/  IMAD.WIDE R4, R30, 0x4, R10 ;  /* 0x000000041e047825 */ /* 0x000fe200078e020a */
[----:B------:R-:W-:-:S03]  /*02f0*/  SHF.R.U32.HI R6, RZ, 0x1f, R31 ;  /* 0x0000001fff067819 */ /* 0x000fc6000001161f */
[----:B------:R-:W-:Y:S01]  /*0300*/  IMAD R12, R17, -0xc0, R12 ;  /* 0xffffff40110c7824 */ /* 0x000fe200078e020c */
[----:B------:R3:W5:Y:S01]  /*0310*/  @!P1 LDG.E.EL R39, desc[UR4][R4.64] ;  /* 0x0000000404279981 */ /* 0x000762000c2e1900 */
[----:B------:R-:W-:Y:S01]  /*0320*/  IMAD R27, R14, -0xc0, R7 ;  /* 0xffffff400e1b7824 */ /* 0x000fe200078e0207 */
[----:B------:R-:W-:Y:S01]  /*0330*/  LEA.HI.SX32 R31, R31, R6, 0x1a ;  /* 0x000000061f1f7211 */ /* 0x000fe200078fd2ff */
[----:B-1----:R-:W-:-:S04]  /*0340*/  IMAD.WIDE R2, R12, 0x4, R10 ;  /* 0x000000040c027825 */ /* 0x002fc800078e020a */
[----:B------:R-:W-:Y:S01]  /*0350*/  IMAD.WIDE R6, R27, 0x4, R10 ;  /* 0x000000041b067825 */ /* 0x000fe200078e020a */
[----:B------:R-:W5:Y:S01]  /*0360*/  @!P1 LDG.E.EL R40, desc[UR4][R2.64] ;  /* 0x0000000402289981 */ /* 0x000f62000c2e1900 */
[----:B------:R-:W-:-:S03]  /*0370*/  IADD3 R8, R0, 0x201, RZ ;  /* 0x0000020100087810 */ /* 0x000fc60007ffe0ff */
[----:B------:R1:W5:Y:S01]  /*0380*/  @!P1 LDG.E.EL R42, desc[UR4][R6.64] ;  /* 0x00000004062a9981 */ /* 0x000362000c2e1900 */
[----:B------:R-:W-:Y:S01]  /*0390*/  IADD3 R9, R0, 0x202, RZ ;  /* 0x0000020200097810 */ /* 0x000fe20007ffe0ff */
[----:B------:R-:W-:-:S04]  /*03a0*/  IMAD.HI R8, R8, 0x60f25deb, RZ ;  /* 0x60f25deb08087827 */ /* 0x000fc800078e02ff */
[----:B------:R-:W-:Y:S01]  /*03b0*/  IMAD.HI R9, R9, 0x60f25deb, RZ ;  /* 0x60f25deb09097827 */ /* 0x000fe200078e02ff */
[----:B---3--:R-:W-:Y:S02]  /*03c0*/  SHF.R.U32.HI R5, RZ, 0x1f, R8 ;  /* 0x0000001fff057819 */ /* 0x008fe40000011608 */
[----:B------:R-:W-:Y:S01]  /*03d0*/  IADD3 R13, R0, 0x203, RZ ;  /* 0x00000203000d7810 */ /* 0x000fe20007ffe0ff */
[----:B01----:R-:W-:Y:S01]  /*03e0*/  IMAD.HI R6, R31, 0x2aaaaaab, RZ ;  /* 0x2aaaaaab1f067827 */ /* 0x003fe200078e02ff */
[----:B------:R-:W-:Y:S02]  /*03f0*/  SHF.R.U32.HI R4, RZ, 0x1f, R9 ;  /* 0x0000001fff047819 */ /* 0x000fe40000011609 */
[----:B------:R-:W-:Y:S01]  /*0400*/  LEA.HI.SX32 R5, R8, R5, 0x1a ;  /* 0x0000000508057211 */ /* 0x000fe200078fd2ff */
[----:B------:R-:W-:Y:S01]  /*0410*/  IMAD.HI R13, R13, 0x60f25deb, RZ ;  /* 0x60f25deb0d0d7827 */ /* 0x000fe200078e02ff */
[----:B------:R-:W-:Y:S02]  /*0420*/  LEA.HI.SX32 R4, R9, R4, 0x1a ;  /* 0x0000000409047211 */ /* 0x000fe400078fd2ff */
[----:B------:R-:W-:Y:S01]  /*0430*/  SHF.R.U32.HI R7, RZ, 0x1f, R6 ;  /* 0x0000001fff077819 */ /* 0x000fe20000011606 */
[----:B------:R-:W-:Y:S01]  /*0440*/  IMAD.HI R8, R5, 0x2aaaaaab, RZ ;  /* 0x2aaaaaab05087827 */ /* 0x000fe200078e02ff */
[----:B------:R-:W-:-:S02]  /*0450*/  ISETP.GE.AND P0, PT, R15, 0x1fb00, PT ;  /* 0x0001fb000f00780c */ /* 0x000fc40003f06270 */
[----:B------:R-:W-:Y:S01]  /*0460*/  LEA.HI R6, R6, R7, RZ, 0x1b ;  /* 0x0000000706067211 */ /* 0x000fe200078fd8ff */
[----:B------:R-:W-:Y:S01]  /*0470*/  IMAD.HI R9, R4, 0x2aaaaaab, RZ ;  /* 0x2aaaaaab04097827 */ /* 0x000fe200078e02ff */
[----:B------:R-:W-:Y:S02]  /*0480*/  SHF.R.U32.HI R14, RZ, 0x1f, R13 ;  /* 0x0000001fff0e7819 */ /* 0x000fe4000001160d */
[----:B------:R-:W-:Y:S01]  /*0490*/  SHF.R.U32.HI R7, RZ, 0x1f, R8 ;  /* 0x0000001fff077819 */ /* 0x000fe20000011608 */
[----:B------:R-:W-:Y:S01]  /*04a0*/  IMAD R31, R6, -0xc0, R31 ;  /* 0xffffff40061f7824 */ /* 0x000fe200078e021f */
[----:B------:R-:W-:Y:S02]  /*04b0*/  LEA.HI.SX32 R14, R13, R14, 0x1a ;  /* 0x0000000e0d0e7211 */ /* 0x000fe400078fd2ff */
[----:B------:R-:W-:Y:S02]  /*04c0*/  SHF.R.U32.HI R20, RZ, 0x1f, R9 ;  /* 0x0000001fff147819 */ /* 0x000fe40000011609 */
[----:B------:R-:W-:-:S02]  /*04d0*/  CS2R R36, SRZ ;  /* 0x0000000000247805 */ /* 0x000fc4000001ff00 */
[----:B------:R-:W-:Y:S01]  /*04e0*/  LEA.HI R16, R8, R7, RZ, 0x1b ;  /* 0x0000000708107211 */ /* 0x000fe200078fd8ff */
[----:B------:R-:W-:Y:S01]  /*04f0*/  IMAD.WIDE R28, R31, 0x4, R10 ;  /* 0x000000041f1c7825 */ /* 0x000fe200078e020a */
[----:B------:R-:W-:Y:S02]  /*0500*/  LEA.HI R13, R9, R20, RZ, 0x1b ;  /* 0x00000014090d7211 */ /* 0x000fe400078fd8ff */
[----:B------:R-:W-:Y:S01]  /*0510*/  CS2R R2, SRZ ;  /* 0x0000000000027805 */ /* 0x000fe2000001ff00 */
[----:B------:R-:W-:Y:S01]  /*0520*/  IMAD.HI R17, R14, 0x2aaaaaab, RZ ;  /* 0x2aaaaaab0e117827 */ /* 0x000fe200078e02ff */
[----:B------:R-:W3:Y:S03]  /*0530*/  @!P0 LDG.E.EL R37, desc[UR4][R28.64] ;  /* 0x000000041c258981 */ /* 0x000ee6000c2e1900 */
[----:B----4-:R-:W-:Y:S01]  /*0540*/  IMAD.WIDE R20, R27, 0x4, R18 ;  /* 0x000000041b147825 */ /* 0x010fe200078e0212 */
[----:B------:R-:W-:-:S03]  /*0550*/  SHF.R.U32.HI R22, RZ, 0x1f, R17 ;  /* 0x0000001fff167819 */ /* 0x000fc60000011611 */
[----:B------:R-:W-:Y:S01]  /*0560*/  IMAD R45, R16, -0xc0, R5 ;  /* 0xffffff40102d7824 */ /* 0x000fe200078e0205 */
[----:B------:R0:W4:Y:S01]  /*0570*/  @!P1 LDG.E.EL R3, desc[UR4][R20.64] ;  /* 0x0000000414039981 */ /* 0x000122000c2e1900 */
[----:B------:R-:W-:Y:S01]  /*0580*/  LEA.HI R35, R17, R22, RZ, 0x1b ;  /* 0x0000001611237211 */ /* 0x000fe200078fd8ff */
[----:B------:R-:W-:Y:S01]  /*0590*/  IMAD R13, R13, -0xc0, R4 ;  /* 0xffffff400d0d7824 */ /* 0x000fe200078e0204 */
[----:B------:R-:W-:Y:S01]  /*05a0*/  CS2R R4, SRZ ;  /* 0x0000000000047805 */ /* 0x000fe2000001ff00 */
[----:B------:R-:W-:-:S04]  /*05b0*/  IMAD.WIDE R16, R12, 0x4, R18 ;  /* 0x000000040c107825 */ /* 0x000fc800078e0212 */
[----:B0-----:R-:W-:Y:S01]  /*05c0*/  IMAD.WIDE R20, R45, 0x4, R10 ;  /* 0x000000042d147825 */ /* 0x001fe200078e020a */
[----:B------:R0:W4:Y:S04]  /*05d0*/  @!P1 LDG.E.EL R4, desc[UR4][R16.64] ;  /* 0x0000000410049981 */ /* 0x000128000c2e1900 */
[----:B------:R-:W4:Y:S01]  /*05e0*/  @!P0 LDG.E.EL R38, desc[UR4][R20.64] ;  /* 0x0000000414268981 */ /* 0x000f22000c2e1900 */
[----:B------:R-:W-:Y:S02]  /*05f0*/  IMAD R35, R35, -0xc0, R14 ;  /* 0xffffff4023237824 */ /* 0x000fe400078e020e */
[----:B------:R-:W1:Y:S01]  /*0600*/  LDC.64 R14, c[0x0][0x228] ;  /* 0x00008a00ff0e7b82 */ /* 0x000e620000000a00 */
[----:B0-----:R-:W-:-:S04]  /*0610*/  IMAD.WIDE R16, R13, 0x4, R10 ;  /* 0x000000040d107825 */ /* 0x001fc800078e020a */
[----:B------:R-:W-:Y:S01]  /*0620*/  IMAD.WIDE R10, R35, 0x4, R10 ;  /* 0x00000004230a7825 */ /* 0x000fe200078e020a */
[----:B------:R0:W4:Y:S04]  /*0630*/  @!P0 LDG.E.EL R43, desc[UR4][R16.64] ;  /* 0x00000004102b8981 */ /* 0x000128000c2e1900 */
[----:B------:R-:W4:Y:S01]  /*0640*/  @!P0 LDG.E.EL R36, desc[UR4][R10.64] ;  /* 0x000000040a248981 */ /* 0x000f22000c2e1900 */
[----:B------:R-:W-:Y:S01]  /*0650*/  CS2R R32, SRZ ;  /* 0x0000000000207805 */ /* 0x000fe2000001ff00 */
[----:B------:R-:W-:Y:S01]  /*0660*/  IMAD.WIDE R8, R25, 0x4, R18 ;  /* 0x0000000419087825 */ /* 0x000fe200078e0212 */
[----:B------:R-:W-:-:S03]  /*0670*/  CS2R R6, SRZ ;  /* 0x0000000000067805 */ /* 0x000fc6000001ff00 */
[--C-:B------:R-:W-:Y:S01]  /*0680*/  IMAD.WIDE R22, R30, 0x4, R18.reuse ;  /* 0x000000041e167825 */ /* 0x100fe200078e0212 */
[----:B------:R0:W4:Y:S02]  /*0690*/  @!P1 LDG.E.EL R33, desc[UR4][R8.64] ;  /* 0x0000000408219981 */ /* 0x000124000c2e1900 */
[----:B0-----:R-:W0:Y:S01]  /*06a0*/  LDC.64 R16, c[0x0][0x230] ;  /* 0x00008c00ff107b82 */ /* 0x001e220000000a00 */
[--C-:B------:R-:W-:Y:S01]  /*06b0*/  IMAD.WIDE R28, R45, 0x4, R18.reuse ;  /* 0x000000042d1c7825 */ /* 0x100fe200078e0212 */
[----:B------:R1:W4:Y:S04]  /*06c0*/  @!P1 LDG.E.EL R2, desc[UR4][R22.64] ;  /* 0x0000000416029981 */ /* 0x000328000c2e1900 */
[----:B------:R1:W4:Y:S01]  /*06d0*/  @!P0 LDG.E.EL R6, desc[UR4][R28.64] ;  /* 0x000000041c068981 */ /* 0x000322000c2e1900 */
[----:B------:R-:W-:-:S04]  /*06e0*/  IMAD.WIDE R8, R31, 0x4, R18 ;  /* 0x000000041f087825 */ /* 0x000fc800078e0212 */
[--C-:B-1----:R-:W-:Y:S01]  /*06f0*/  IMAD.WIDE R22, R13, 0x4, R18.reuse ;  /* 0x000000040d167825 */ /* 0x102fe200078e0212 */
[----:B------:R1:W4:Y:S03]  /*0700*/  @!P0 LDG.E.EL R5, desc[UR4][R8.64] ;  /* 0x0000000408058981 */ /* 0x000326000c2e1900 */
[----:B------:R-:W-:Y:S01]  /*0710*/  IMAD.WIDE R18, R35, 0x4, R18 ;  /* 0x0000000423127825 */ /* 0x000fe200078e0212 */
[----:B------:R1:W4:Y:S03]  /*0720*/  @!P0 LDG.E.EL R7, desc[UR4][R22.64] ;  /* 0x0000000416078981 */ /* 0x000326000c2e1900 */
[----:B------:R-:W-:Y:S01]  /*0730*/  IMAD.WIDE R28, R25, 0x4, R14 ;  /* 0x00000004191c7825 */ /* 0x000fe200078e020e */
[----:B-1----:R-:W-:Y:S02]  /*0740*/  CS2R R8, SRZ ;  /* 0x0000000000087805 */ /* 0x002fe4000001ff00 */
[----:B------:R-:W-:-:S02]  /*0750*/  CS2R R10, SRZ ;  /* 0x00000000000a7805 */ /* 0x000fc4000001ff00 */
[----:B------:R-:W-:Y:S01]  /*0760*/  CS2R R20, SRZ ;  /* 0x0000000000147805 */ /* 0x000fe2000001ff00 */
[----:B------:R-:W-:Y:S01]  /*0770*/  IMAD.WIDE R22, R30, 0x4, R14 ;  /* 0x000000041e167825 */ /* 0x000fe200078e020e */
[----:B------:R1:W4:Y:S04]  /*0780*/  @!P0 LDG.E.EL R8, desc[UR4][R18.64] ;  /* 0x0000000412088981 */ /* 0x000328000c2e1900 */
[----:B------:R0:W4:Y:S01]  /*0790*/  @!P1 LDG.E.EL R9, desc[UR4][R28.64] ;  /* 0x000000041c099981 */ /* 0x000122000c2e1900 */
[----:B------:R-:W-:-:S03]  /*07a0*/  HFMA2.MMA R24, -RZ, RZ, 0, 0 ;  /* 0x00000000ff187435 */ /* 0x000fc600000001ff */
[----:B------:R0:W4:Y:S01]  /*07b0*/  @!P1 LDG.E.EL R10, desc[UR4][R22.64] ;  /* 0x00000004160a9981 */ /* 0x000122000c2e1900 */
[----:B-1----:R-:W-:-:S04]  /*07c0*/  IMAD.WIDE R18, R27, 0x4, R14 ;  /* 0x000000041b127825 */ /* 0x002fc800078e020e */
[----:B0-----:R-:W-:Y:S01]  /*07d0*/  IMAD.WIDE R28, R12, 0x4, R14 ;  /* 0x000000040c1c7825 */ /* 0x001fe200078e020e */
[----:B------:R0:W4:Y:S01]  /*07e0*/  @!P1 LDG.E.EL R11, desc[UR4][R18.64] ;  /* 0x00000004120b9981 */ /* 0x000122000c2e1900 */
[----:B------:R-:W-:-:S03]  /*07f0*/  CS2R R22, SRZ ;  /* 0x0000000000167805 */ /* 0x000fc6000001ff00 */
[----:B------:R1:W4:Y:S01]  /*0800*/  @!P1 LDG.E.EL R20, desc[UR4][R28.64] ;  /* 0x000000041c149981 */ /* 0x000322000c2e1900 */
[----:B0-----:R-:W-:-:S04]  /*0810*/  IMAD.WIDE R18, R31, 0x4, R14 ;  /* 0x000000041f127825 */ /* 0x001fc800078e020e */
[--C-:B-1----:R-:W-:Y:S01]  /*0820*/  IMAD.WIDE R28, R45, 0x4, R14.reuse ;  /* 0x000000042d1c7825 */ /* 0x102fe200078e020e */
[----:B------:R0:W4:Y:S04]  /*0830*/  @!P0 LDG.E.EL R21, desc[UR4][R18.64] ;  /* 0x0000000412158981 */ /* 0x000128000c2e1900 */
[----:B------:R1:W4:Y:S01]  /*0840*/  @!P0 LDG.E.EL R22, desc[UR4][R28.64] ;  /* 0x000000041c168981 */ /* 0x000322000c2e1900 */
[----:B0-----:R-:W-:-:S04]  /*0850*/  IMAD.WIDE R18, R13, 0x4, R14 ;  /* 0x000000040d127825 */ /* 0x001fc800078e020e */
[----:B------:R-:W-:Y:S01]  /*0860*/  IMAD.WIDE R14, R35, 0x4, R14 ;  /* 0x00000004230e7825 */ /* 0x000fe200078e020e */
[----:B------:R0:W4:Y:S03]  /*0870*/  @!P0 LDG.E.EL R23, desc[UR4][R18.64] ;  /* 0x0000000412178981 */ /* 0x000126000c2e1900 */
[--C-:B-1----:R-:W-:Y:S01]  /*0880*/  IMAD.WIDE R28, R25, 0x4, R16.reuse ;  /* 0x00000004191c7825 */ /* 0x102fe200078e0210 */
[----:B------:R-:W-:Y:S01]  /*0890*/  HFMA2.MMA R25, -RZ, RZ, 0, 0 ;  /* 0x00000000ff197435 */ /* 0x000fe200000001ff */
[----:B------:R1:W4:Y:S02]  /*08a0*/  @!P0 LDG.E.EL R24, desc[UR4][R14.64] ;  /* 0x000000040e188981 */ /* 0x000324000c2e1900 */
[----:B0-----:R-:W-:-:S04]  /*08b0*/  IMAD.WIDE R18, R30, 0x4, R16 ;  /* 0x000000041e127825 */ /* 0x001fc800078e0210 */
[--C-:B-1----:R-:W-:Y:S01]  /*08c0*/  IMAD.WIDE R14, R27, 0x4, R16.reuse ;  /* 0x000000041b0e7825 */ /* 0x102fe200078e0210 */
[----:B------:R-:W-:Y:S02]  /*08d0*/  HFMA2.MMA R27, -RZ, RZ, 0, 0 ;  /* 0x00000000ff1b7435 */ /* 0x000fe400000001ff */
[----:B------:R0:W4:Y:S01]  /*08e0*/  @!P1 LDG.E.EL R25, desc[UR4][R18.64] ;  /* 0x0000000412199981 */ /* 0x000122000c2e1900 */
[----:B------:R-:W-:Y:S01]  /*08f0*/  HFMA2.MMA R34, -RZ, RZ, 0, 0 ;  /* 0x00000000ff227435 */ /* 0x000fe200000001ff */
[----:B------:R-:W-:Y:S01]  /*0900*/  MOV R30, RZ ;  /* 0x000000ff001e7202 */ /* 0x000fe20000000f00 */
[----:B------:R-:W-:-:S05]  /*0910*/  IMAD.WIDE R44, R45, 0x4, R16 ;  /* 0x000000042d2c7825 */ /* 0x000fca00078e0210 */
[----:B------:R1:W4:Y:S01]  /*0920*/  @!P1 LDG.E.EL R30, desc[UR4][R14.64] ;  /* 0x000000040e1e9981 */ /* 0x000322000c2e1900 */
[----:B0-----:R-:W-:-:S05]  /*0930*/  IMAD.WIDE R18, R12, 0x4, R16 ;  /* 0x000000040c127825 */ /* 0x001fca00078e0210 */
[----:B------:R0:W4:Y:S01]  /*0940*/  @!P1 LDG.E.EL R27, desc[UR4][R18.64] ;  /* 0x00000004121b9981 */ /* 0x000122000c2e1900 */
[----:B-1----:R-:W-:-:S04]  /*0950*/  IMAD.WIDE R14, R31, 0x4, R16 ;  /* 0x000000041f0e7825 */ /* 0x002fc800078e0210 */
[--C-:B0-----:R-:W-:Y:S01]  /*0960*/  IMAD.WIDE R18, R13, 0x4, R16.reuse ;  /* 0x000000040d127825 */ /* 0x101fe200078e0210 */
[----:B------:R-:W-:Y:S01]  /*0970*/  MOV R31, RZ ;  /* 0x000000ff001f7202 */ /* 0x000fe20000000f00 */
[----:B------:R-:W4:Y:S02]  /*0980*/  @!P0 LDG.E.EL R32, desc[UR4][R14.64] ;  /* 0x000000040e208981 */ /* 0x000f24000c2e1900 */
[----:B------:R-:W-:Y:S02]  /*0990*/  IMAD.WIDE R16, R35, 0x4, R16 ;  /* 0x0000000423107825 */ /* 0x000fe400078e0210 */
[----:B------:R-:W4:Y:S01]  /*09a0*/  @!P0 LDG.E.EL R34, desc[UR4][R18.64] ;  /* 0x0000000412228981 */ /* 0x000f22000c2e1900 */
[----:B------:R-:W-:-:S03]  /*09b0*/  MOV R35, RZ ;  /* 0x000000ff00237202 */ /* 0x000fc60000000f00 */
[----:B------:R-:W4:Y:S04]  /*09c0*/  @!P0 LDG.E.EL R31, desc[UR4][R44.64] ;  /* 0x000000042c1f8981 */ /* 0x000f28000c2e1900 */
[----:B------:R0:W4:Y:S02]  /*09d0*/  @!P0 LDG.E.EL R35, desc[UR4][R16.64] ;  /* 0x0000000410238981 */ /* 0x000124000c2e1900 */
[----:B0-----:R-:W-:Y:S01]  /*09e0*/  HFMA2.MMA R16, -RZ, RZ, 1.625, 0 ;  /* 0x3e800000ff107435 */ /* 0x001fe200000001ff */
[----:B--2---:R-:W-:-:S06]  /*09f0*/  FADD R41, R41, 9.9999997473787516356e-06 ;  /* 0x3727c5ac29297421 */ /* 0x004fcc0000000000 */
[----:B------:R-:W0:Y:S01]  /*0a00*/  MUFU.SQRT R41, R41 ;  /* 0x0000002900297308 */ /* 0x000e220000002000 */
[----:B-----5:R-:W-:-:S07]  /*0a10*/  FADD R39, R39, 9.9999997473787516356e-06 ;  /* 0x3727c5ac27277421 */ /* 0x020fce0000000000 */
[----:B------:R-:W1:Y:S01]  /*0a20*/  MUFU.SQRT R18, R39 ;  /* 0x0000002700127308 */ /* 0x000e620000002000 */
[----:B------:R-:W-:Y:S01]  /*0a30*/  FADD R40, R40, 9.9999997473787516356e-06 ;  /* 0x3727c5ac28287421 */ /* 0x000fe20000000000 */
[----:B------:R-:W-:Y:S01]  /*0a40*/  FADD R42, R42, 9.9999997473787516356e-06 ;  /* 0x3727c5ac2a2a7421 */ /* 0x000fe20000000000 */
[----:B0-----:R-:W-:-:S05]  /*0a50*/  FSETP.GT.AND P3, PT, R41, 8.50705917302346158658e+37, PT ;  /* 0x7e8000002900780b */ /* 0x001fca0003f64000 */
[----:B------:R-:W-:Y:S01]  /*0a60*/  MUFU.SQRT R40, R40 ;  /* 0x0000002800287308 */ /* 0x000fe20000002000 */
[----:B------:R-:W-:-:S07]  /*0a70*/  FSETP.GEU.AND P6, PT, R41, 1.175494350822287508e-38, PT ;  /* 0x008000002900780b */ /* 0x000fce0003fce000 */
[----:B------:R0:W2:Y:S01]  /*0a80*/  MUFU.SQRT R19, R42 ;  /* 0x0000002a00137308 */ /* 0x0000a20000002000 */
[----:B-1----:R-:W-:Y:S01]  /*0a90*/  FSETP.GT.AND P5, PT, R18, 8.50705917302346158658e+37, PT ;  /* 0x7e8000001200780b */ /* 0x002fe20003fa4000 */
[----:B------:R-:W-:Y:S01]  /*0aa0*/  @P3 FMUL R41, R41, 0.25 ;  /* 0x3e80000029293820 */ /* 0x000fe20000400000 */
[----:B0-----:R-:W-:-:S03]  /*0ab0*/  FSEL R42, R16, 1, P3 ;  /* 0x3f800000102a7808 */ /* 0x001fc60001800000 */
[----:B------:R-:W-:Y:S01]  /*0ac0*/  @!P6 FMUL R41, R41, 16777216 ;  /* 0x4b8000002929e820 */ /* 0x000fe20000400000 */
[----:B------:R-:W-:Y:S01]  /*0ad0*/  FSETP.GEU.AND P2, PT, R18, 1.175494350822287508e-38, PT ;  /* 0x008000001200780b */ /* 0x000fe20003f4e000 */
[----:B------:R-:W-:Y:S01]  /*0ae0*/  @!P6 FMUL R42, R42, 16777216 ;  /* 0x4b8000002a2ae820 */ /* 0x000fe20000400000 */
[----:B--2---:R-:W-:Y:S02]  /*0af0*/  FSETP.GT.AND P4, PT, R19, 8.50705917302346158658e+37, PT ;  /* 0x7e8000001300780b */ /* 0x004fe40003f84000 */
[----:B------:R-:W-:-:S03]  /*0b00*/  FSETP.GT.AND P6, PT, R40, 8.50705917302346158658e+37, PT ;  /* 0x7e8000002800780b */ /* 0x000fc60003fc4000 */
[----:B------:R-:W-:Y:S01]  /*0b10*/  @P5 FMUL R18, R18, 0.25 ;  /* 0x3e80000012125820 */ /* 0x000fe20000400000 */
[----:B------:R-:W-:Y:S02]  /*0b20*/  FSEL R44, R16, 1, P5 ;  /* 0x3f800000102c7808 */ /* 0x000fe40002800000 */
[C---:B------:R-:W-:Y:S02]  /*0b30*/  FSETP.GEU.AND P3, PT, R19.reuse, 1.175494350822287508e-38, PT ;  /* 0x008000001300780b */ /* 0x040fe40003f6e000 */
[C---:B------:R-:W-:Y:S01]  /*0b40*/  FSETP.GEU.AND P5, PT, R40.reuse, 1.175494350822287508e-38, PT ;  /* 0x008000002800780b */ /* 0x040fe20003fae000 */
[----:B------:R-:W0:Y:S02]  /*0b50*/  MUFU.RCP R41, R41 ;  /* 0x0000002900297308 */ /* 0x000e240000001000 */
[----:B------:R-:W-:Y:S02]  /*0b60*/  @P4 FMUL R19, R19, 0.25 ;  /* 0x3e80000013134820 */ /* 0x000fe40000400000 */
[----:B------:R-:W-:Y:S01]  /*0b70*/  @P6 FMUL R40, R40, 0.25 ;  /* 0x3e80000028286820 */ /* 0x000fe20000400000 */
[----:B---3--:R-:W-:Y:S01]  /*0b80*/  FADD R17, R37, 9.9999997473787516356e-06 ;  /* 0x3727c5ac25117421 */ /* 0x008fe20000000000 */
[----:B------:R-:W-:-:S04]  /*0b90*/  @!P2 FMUL R18, R18, 16777216 ;  /* 0x4b8000001212a820 */ /* 0x000fc80000400000 */
[----:B------:R-:W-:Y:S02]  /*0ba0*/  @!P3 FMUL R19, R19, 16777216 ;  /* 0x4b8000001313b820 */ /* 0x000fe40000400000 */
[----:B------:R-:W-:Y:S01]  /*0bb0*/  @!P5 FMUL R40, R40, 16777216 ;  /* 0x4b8000002828d820 */ /* 0x000fe20000400000 */
[----:B------:R-:W1:Y:S01]  /*0bc0*/  MUFU.SQRT R17, R17 ;  /* 0x0000001100117308 */ /* 0x000e620000002000 */
[----:B------:R-:W-:Y:S01]  /*0bd0*/  FSEL R45, R16, 1, P6 ;  /* 0x3f800000102d7808 */ /* 0x000fe20003000000 */
[----:B0-----:R-:W-:-:S06]  /*0be0*/  FMUL R37, R41, R42 ;  /* 0x0000002a29257220 */ /* 0x001fcc0000400000 */
[----:B------:R4:W-:Y:S01]  /*0bf0*/  MUFU.RCP R39, R18 ;  /* 0x0000001200277308 */ /* 0x0009e20000001000 */
[----:B------:R-:W-:-:S07]  /*0c00*/  FSEL R42, R16, 1, P4 ;  /* 0x3f800000102a7808 */ /* 0x000fce0002000000 */
[----:B------:R-:W0:Y:S01]  /*0c10*/  MUFU.RCP R19, R19 ;  /* 0x0000001300137308 */ /* 0x000e220000001000 */
[----:B----4-:R-:W-:-:S07]  /*0c20*/  FADD R18, R38, 9.9999997473787516356e-06 ;  /* 0x3727c5ac26127421 */ /* 0x010fce0000000000 */
[----:B------:R-:W2:Y:S01]  /*0c30*/  MUFU.RCP R40, R40 ;  /* 0x0000002800287308 */ /* 0x000ea20000001000 */
[----:B------:R-:W-:Y:S01]  /*0c40*/  @!P5 FMUL R45, R45, 16777216 ;  /* 0x4b8000002d2dd820 */ /* 0x000fe20000400000 */
[----:B------:R-:W-:-:S06]  /*0c50*/  @!P3 FMUL R42, R42, 16777216 ;  /* 0x4b8000002a2ab820 */ /* 0x000fcc0000400000 */
[----:B------:R-:W3:Y:S01]  /*0c60*/  MUFU.SQRT R18, R18 ;  /* 0x0000001200127308 */ /* 0x000ee20000002000 */
[----:B------:R-:W-:Y:S01]  /*0c70*/  FADD R43, R43, 9.9999997473787516356e-06 ;  /* 0x3727c5ac2b2b7421 */ /* 0x000fe20000000000 */
[----:B------:R-:W-:Y:S01]  /*0c80*/  FADD R41, R36, 9.9999997473787516356e-06 ;  /* 0x3727c5ac24297421 */ /* 0x000fe20000000000 */
[----:B-1----:R-:W-:Y:S01]  /*0c90*/  FSETP.GT.AND P3, PT, R17, 8.50705917302346158658e+37, PT ;  /* 0x7e8000001100780b */ /* 0x002fe20003f64000 */
[----:B0-----:R-:W-:Y:S01]  /*0ca0*/  FMUL R38, R19, R42 ;  /* 0x0000002a13267220 */ /* 0x001fe20000400000 */
[----:B------:R-:W-:Y:S01]  /*0cb0*/  FSETP.GEU.AND P6, PT, R17, 1.175494350822287508e-38, PT ;  /* 0x008000001100780b */ /* 0x000fe20003fce000 */
[----:B--2---:R-:W-:Y:S02]  /*0cc0*/  FMUL R36, R40, R45 ;  /* 0x0000002d28247220 */ /* 0x004fe40000400000 */
[----:B------:R-:W0:Y:S01]  /*0cd0*/  MUFU.SQRT R19, R43 ;  /* 0x0000002b00137308 */ /* 0x000e220000002000 */
[----:B------:R-:W-:Y:S02]  /*0ce0*/  MOV R26, RZ ;  /* 0x000000ff001a7202 */ /* 0x000fe40000000f00 */
[----:B------:R-:W-:-:S02]  /*0cf0*/  FSEL R40, R16, 1, P3 ;  /* 0x3f80000010287808 */ /* 0x000fc40001800000 */
[----:B---3--:R-:W-:-:S03]  /*0d00*/  FSETP.GT.AND P5, PT, R18, 8.50705917302346158658e+37, PT ;  /* 0x7e8000001200780b */ /* 0x008fc60003fa4000 */
[----:B------:R-:W1:Y:S01]  /*0d10*/  MUFU.SQRT R45, R41 ;  /* 0x00000029002d7308 */ /* 0x000e620000002000 */
[----:B------:R2:W3:Y:S01]  /*0d20*/  @!P1 LDG.E.EL R26, desc[UR4][R28.64] ;  /* 0x000000041c1a9981 */ /* 0x0004e2000c2e1900 */
[----:B------:R-:W-:Y:S01]  /*0d30*/  @P3 FMUL R17, R17, 0.25 ;  /* 0x3e80000011113820 */ /* 0x000fe20000400000 */
[----:B------:R-:W-:Y:S01]  /*0d40*/  @!P6 FMUL R40, R40, 16777216 ;  /* 0x4b8000002828e820 */ /* 0x000fe20000400000 */
[----:B------:R-:W-:Y:S02]  /*0d50*/  @!P2 FMUL R44, R44, 16777216 ;  /* 0x4b8000002c2ca820 */ /* 0x000fe40000400000 */
[----:B------:R-:W-:Y:S01]  /*0d60*/  @!P6 FMUL R17, R17, 16777216 ;  /* 0x4b8000001111e820 */ /* 0x000fe20000400000 */
[----:B0-----:R-:W-:Y:S01]  /*0d70*/  FSETP.GT.AND P4, PT, R19, 8.50705917302346158658e+37, PT ;  /* 0x7e8000001300780b */ /* 0x001fe20003f84000 */
[----:B--2---:R-:W0:Y:S01]  /*0d80*/  LDC.64 R28, c[0x0][0x210] ;  /* 0x00008400ff1c7b82 */ /* 0x004e220000000a00 */
[C---:B------:R-:W-:Y:S02]  /*0d90*/  FSETP.GEU.AND P2, PT, R18.reuse, 1.175494350822287508e-38, PT ;  /* 0x008000001200780b */ /* 0x040fe40003f4e000 */
[----:B-1----:R-:W-:Y:S01]  /*0da0*/  FSETP.GT.AND P6, PT, R45, 8.50705917302346158658e+37, PT ;  /* 0x7e8000002d00780b */ /* 0x002fe20003fc4000 */
[----:B------:R-:W-:Y:S01]  /*0db0*/  @P5 FMUL R18, R18, 0.25 ;  /* 0x3e80000012125820 */ /* 0x000fe20000400000 */
[----:B------:R-:W-:-:S02]  /*0dc0*/  FSEL R41, R16, 1, P5 ;  /* 0x3f80000010297808 */ /* 0x000fc40002800000 */
[----:B------:R-:W-:Y:S02]  /*0dd0*/  FSETP.GEU.AND P3, PT, R19, 1.175494350822287508e-38, PT ;  /* 0x008000001300780b */ /* 0x000fe40003f6e000 */
[----:B------:R-:W-:Y:S01]  /*0de0*/  FSETP.GEU.AND P5, PT, R45, 1.175494350822287508e-38, PT ;  /* 0x008000002d00780b */ /* 0x000fe20003fae000 */
[----:B------:R-:W1:Y:S02]  /*0df0*/  MUFU.RCP R17, R17 ;  /* 0x0000001100117308 */ /* 0x000e640000001000 */
[----:B------:R-:W-:Y:S02]  /*0e00*/  @P4 FMUL R19, R19, 0.25 ;  /* 0x3e80000013134820 */ /* 0x000fe40000400000 */
[----:B------:R-:W-:Y:S02]  /*0e10*/  @!P2 FMUL R18, R18, 16777216 ;  /* 0x4b8000001212a820 */ /* 0x000fe40000400000 */
[----:B------:R-:W-:Y:S01]  /*0e20*/  @P6 FMUL R45, R45, 0.25 ;  /* 0x3e8000002d2d6820 */ /* 0x000fe20000400000 */
[----:B------:R-:W-:-:S02]  /*0e30*/  CS2R R12, SRZ ;  /* 0x00000000000c7805 */ /* 0x000fc4000001ff00 */
[----:B------:R-:W-:Y:S01]  /*0e40*/  CS2R R14, SRZ ;  /* 0x00000000000e7805 */ /* 0x000fe2000001ff00 */
[----:B------:R-:W-:Y:S02]  /*0e50*/  @!P3 FMUL R19, R19, 16777216 ;  /* 0x4b8000001313b820 */ /* 0x000fe40000400000 */
[----:B------:R-:W-:Y:S01]  /*0e60*/  @!P5 FMUL R45, R45, 16777216 ;  /* 0x4b8000002d2dd820 */ /* 0x000fe20000400000 */
[----:B0-----:R-:W-:Y:S01]  /*0e70*/  IMAD.WIDE R28, R0, 0x4, R28 ;  /* 0x00000004001c7825 */ /* 0x001fe200078e021c */
[----:B------:R-:W0:Y:S03]  /*0e80*/  MUFU.RCP R18, R18 ;  /* 0x0000001200127308 */ /* 0x000e260000001000 */
[----:B-1----:R-:W-:Y:S01]  /*0e90*/  FMUL R40, R17, R40 ;  /* 0x0000002811287220 */ /* 0x002fe20000400000 */
[C---:B------:R-:W-:Y:S01]  /*0ea0*/  FSEL R17, R16.reuse, 1, P4 ;  /* 0x3f80000010117808 */ /* 0x040fe20002000000 */
[----:B------:R-:W2:Y:S03]  /*0eb0*/  @!P1 LDG.E.128 R12, desc[UR4][R28.64] ;  /* 0x000000041c0c9981 */ /* 0x000ea6000c1e1d00 */
[----:B------:R1:W4:Y:S01]  /*0ec0*/  MUFU.RCP R42, R19 ;  /* 0x00000013002a7308 */ /* 0x0003220000001000 */
[----:B------:R-:W-:-:S07]  /*0ed0*/  FSEL R16, R16, 1, P6 ;  /* 0x3f80000010107808 */ /* 0x000fce0003000000 */
[----:B------:R-:W5:Y:S01]  /*0ee0*/  MUFU.RCP R43, R45 ;  /* 0x0000002d002b7308 */ /* 0x000f620000001000 */
[----:B------:R-:W-:Y:S01]  /*0ef0*/  @!P2 FMUL R41, R41, 16777216 ;  /* 0x4b8000002929a820 */ /* 0x000fe20000400000 */
[----:B------:R-:W-:Y:S01]  /*0f00*/  @!P3 FMUL R17, R17, 16777216 ;  /* 0x4b8000001111b820 */ /* 0x000fe20000400000 */
[----:B------:R-:W-:Y:S02]  /*0f10*/  @!P5 FMUL R16, R16, 16777216 ;  /* 0x4b8000001010d820 */ /* 0x000fe40000400000 */
[----:B0-----:R-:W-:Y:S01]  /*0f20*/  FMUL R41, R18, R41 ;  /* 0x0000002912297220 */ /* 0x001fe20000400000 */
[----:B-1----:R-:W-:Y:S01]  /*0f30*/  CS2R R18, SRZ ;  /* 0x0000000000127805 */ /* 0x002fe2000001ff00 */
[----:B----4-:R-:W-:Y:S01]  /*0f40*/  FMUL R42, R42, R17 ;  /* 0x000000112a2a7220 */ /* 0x010fe20000400000 */
[----:B-----5:R-:W-:Y:S01]  /*0f50*/  FMUL R43, R43, R16 ;  /* 0x000000102b2b7220 */ /* 0x020fe20000400000 */
[----:B------:R-:W-:-:S06]  /*0f60*/  CS2R R16, SRZ ;  /* 0x0000000000107805 */ /* 0x000fcc000001ff00 */
[----:B------:R-:W4:Y:S01]  /*0f70*/  @!P0 LDG.E.128 R16, desc[UR4][R28.64+0x800] ;  /* 0x000800041c108981 */ /* 0x000f22000c1e1d00 */
[----:B------:R-:W-:Y:S01]  /*0f80*/  FMUL R39, R39, R44 ;  /* 0x0000002c27277220 */ /* 0x000fe20000400000 */
[----:B--2---:R-:W-:Y:S01]  /*0f90*/  FADD R44, -R33, R12 ;  /* 0x0000000c212c7221 */ /* 0x004fe20000000100 */
[----:B------:R-:W-:Y:S02]  /*0fa0*/  FADD R2, -R2, R13 ;  /* 0x0000000d02027221 */ /* 0x000fe40000000100 */
[----:B------:R-:W0:Y:S01]  /*0fb0*/  LDC.64 R12, c[0x0][0x238] ;  /* 0x00008e00ff0c7b82 */ /* 0x000e220000000a00 */
[----:B------:R-:W-:Y:S01]  /*0fc0*/  FADD R3, -R3, R14 ;  /* 0x0000000e03037221 */ /* 0x000fe20000000100 */
[----:B------:R-:W-:Y:S01]  /*0fd0*/  FADD R15, -R4, R15 ;  /* 0x0000000f040f7221 */ /* 0x000fe20000000100 */
[----:B------:R-:W-:Y:S01]  /*0fe0*/  FMUL R37, R37, R44 ;  /* 0x0000002c25257220 */ /* 0x000fe20000400000 */
[----:B------:R-:W-:Y:S01]  /*0ff0*/  FMUL R2, R39, R2 ;  /* 0x0000000227027220 */ /* 0x000fe20000400000 */
[----:B------:R-:W-:Y:S01]  /*1000*/  FMUL R3, R38, R3 ;  /* 0x0000000326037220 */ /* 0x000fe20000400000 */
[----:B------:R-:W-:Y:S01]  /*1010*/  FMUL R36, R36, R15 ;  /* 0x0000000f24247220 */ /* 0x000fe20000400000 */
[----:B---3--:R-:W-:Y:S01]  /*1020*/  FFMA R9, R37, R9, R26 ;  /* 0x0000000925097223 */ /* 0x008fe2000000001a */
[----:B------:R-:W-:Y:S01]  /*1030*/  FFMA R10, R2, R10, R25 ;  /* 0x0000000a020a7223 */ /* 0x000fe20000000019 */
[----:B------:R-:W-:Y:S01]  /*1040*/  FFMA R30, R3, R11, R30 ;  /* 0x0000000b031e7223 */ /* 0x000fe2000000001e */
[----:B------:R-:W-:-:S02]  /*1050*/  FFMA R20, R36, R20, R27 ;  /* 0x0000001424147223 */ /* 0x000fc4000000001b */
[C---:B------:R-:W-:Y:S02]  /*1060*/  FSETP.GEU.AND P5, PT, R9.reuse, RZ, PT ;  /* 0x000000ff0900720b */ /* 0x040fe40003fae000 */
[----:B------:R-:W-:Y:S02]  /*1070*/  FSETP.GEU.AND P3, PT, R30, RZ, PT ;  /* 0x000000ff1e00720b */ /* 0x000fe40003f6e000 */
[----:B------:R-:W-:Y:S02]  /*1080*/  FSETP.GEU.AND P2, PT, R20, RZ, PT ;  /* 0x000000ff1400720b */ /* 0x000fe40003f4e000 */
[----:B------:R-:W-:Y:S02]  /*1090*/  FSETP.GEU.AND P4, PT, R10, RZ, PT ;  /* 0x000000ff0a00720b */ /* 0x000fe40003f8e000 */
[----:B------:R-:W-:Y:S01]  /*10a0*/  SEL R4, R9, RZ, P5 ;  /* 0x000000ff09047207 */ /* 0x000fe20002800000 */
[----:B0-----:R-:W-:-:S04]  /*10b0*/  IMAD.WIDE R12, R0, 0x4, R12 ;  /* 0x00000004000c7825 */ /* 0x001fc800078e020c */
[----:B----4-:R-:W-:Y:S01]  /*10c0*/  FADD R8, -R8, R19 ;  /* 0x0000001308087221 */ /* 0x010fe20000000100 */
[----:B------:R-:W-:Y:S01]  /*10d0*/  FADD R7, -R7, R18 ;  /* 0x0000001207077221 */ /* 0x000fe20000000100 */
[----:B------:R-:W-:Y:S01]  /*10e0*/  FADD R6, -R6, R17 ;  /* 0x0000001106067221 */ /* 0x000fe20000000100 */
[----:B------:R-:W-:Y:S01]  /*10f0*/  FADD R5, -R5, R16 ;  /* 0x0000001005057221 */ /* 0x000fe20000000100 */
[----:B------:R-:W-:Y:S01]  /*1100*/  FMUL R8, R43, R8 ;  /* 0x000000082b087220 */ /* 0x000fe20000400000 */
[----:B------:R-:W-:Y:S01]  /*1110*/  FMUL R3, R42, R7 ;  /* 0x000000072a037220 */ /* 0x000fe20000400000 */
[----:B------:R-:W-:Y:S01]  /*1120*/  FMUL R2, R41, R6 ;  /* 0x0000000629027220 */ /* 0x000fe20000400000 */
[----:B------:R-:W-:Y:S01]  /*1130*/  FMUL R11, R40, R5 ;  /* 0x00000005280b7220 */ /* 0x000fe20000400000 */
[----:B------:R-:W-:Y:S01]  /*1140*/  SEL R7, R20, RZ, P2 ;  /* 0x000000ff14077207 */ /* 0x000fe20001000000 */
[----:B------:R-:W-:Y:S01]  /*1150*/  FFMA R8, R8, R24, R35 ;  /* 0x0000001808087223 */ /* 0x000fe20000000023 */
[----:B------:R-:W-:Y:S01]  /*1160*/  SEL R6, R30, RZ, P3 ;  /* 0x000000ff1e067207 */ /* 0x000fe20001800000 */
[----:B------:R-:W-:Y:S01]  /*1170*/  FFMA R3, R3, R23, R34 ;  /* 0x0000001703037223 */ /* 0x000fe20000000022 */
[----:B------:R-:W-:Y:S01]  /*1180*/  SEL R5, R10, RZ, P4 ;  /* 0x000000ff0a057207 */ /* 0x000fe20002000000 */
[----:B------:R-:W-:Y:S01]  /*1190*/  FFMA R2, R2, R22, R31 ;  /* 0x0000001602027223 */ /* 0x000fe2000000001f */
[----:B------:R-:W-:-:S02]  /*11a0*/  FFMA R11, R11, R21, R32 ;  /* 0x000000150b0b7223 */ /* 0x000fc40000000020 */
[----:B------:R-:W-:Y:S01]  /*11b0*/  FSETP.GEU.AND P2, PT, R3, RZ, PT ;  /* 0x000000ff0300720b */ /* 0x000fe20003f4e000 */
[----:B------:R0:W-:Y:S01]  /*11c0*/  @!P1 STG.E.128 desc[UR4][R12.64], R4 ;  /* 0x000000040c009986 */ /* 0x0001e2000c101d04 */
[----:B------:R-:W-:Y:S02]  /*11d0*/  FSETP.GEU.AND P1, PT, R8, RZ, PT ;  /* 0x000000ff0800720b */ /* 0x000fe40003f2e000 */
[----:B------:R-:W-:Y:S02]  /*11e0*/  FSETP.GEU.AND P3, PT, R2, RZ, PT ;  /* 0x000000ff0200720b */ /* 0x000fe40003f6e000 */
[----:B------:R-:W-:Y:S02]  /*11f0*/  FSETP.GEU.AND P4, PT, R11, RZ, PT ;  /* 0x000000ff0b00720b */ /* 0x000fe40003f8e000 */
[----:B------:R-:W-:Y:S02]  /*1200*/  SEL R19, R8, RZ, P1 ;  /* 0x000000ff08137207 */ /* 0x000fe40000800000 */
[----:B------:R-:W-:-:S02]  /*1210*/  SEL R18, R3, RZ, P2 ;  /* 0x000000ff03127207 */ /* 0x000fc40001000000 */
[----:B------:R-:W-:Y:S02]  /*1220*/  SEL R17, R2, RZ, P3 ;  /* 0x000000ff02117207 */ /* 0x000fe40001800000 */
[----:B------:R-:W-:Y:S01]  /*1230*/  SEL R16, R11, RZ, P4 ;  /* 0x000000ff0b107207 */ /* 0x000fe20002000000 */
[----:B0-----:R-:W-:Y:S06]  /*1240*/  @P0 EXIT ;  /* 0x000000000000094d */ /* 0x001fec0003800000 */
[----:B------:R-:W-:Y:S01]  /*1250*/  STG.E.128 desc[UR4][R12.64+0x800], R16 ;  /* 0x000800100c007986 */ /* 0x000fe2000c101d04 */
[----:B------:R-:W-:Y:S05]  /*1260*/  EXIT ;  /* 0x000000000000794d */ /* 0x000fea0003800000 */
.L_x_0:
[----:B------:R-:W-:-:S00]  /*1270*/  BRA `(.L_x_0) ;  /* 0xfffffffc00fc7947 */ /* 0x000fc0000383ffff */
[----:B------:R-:W-:-:S00]  /*1280*/  NOP ;  /* 0x0000000000007918 */ /* 0x000fc00000000000 */
[----:B------:R-:W-:-:S00]  /*1290*/  NOP ;  /* 0x0000000000007918 */ /* 0x000fc00000000000 */
[----:B------:R-:W-:-:S00]  /*12a0*/  NOP ;  /* 0x0000000000007918 */ /* 0x000fc00000000000 */
[----:B------:R-:W-:-:S00]  /*12b0*/  NOP ;  /* 0x0000000000007918 */ /* 0x000fc00000000000 */
[----:B------:R-:W-:-:S00]  /*12c0*/  NOP ;  /* 0x0000000000007918 */ /* 0x000fc00000000000 */
[----:B------:R-:W-:-:S00]  /*12d0*/  NOP ;  /* 0x0000000000007918 */ /* 0x000fc00000000000 */
[----:B------:R-:W-:-:S00]  /*12e0*/  NOP ;  /* 0x0000000000007918 */ /* 0x000fc00000000000 */
[----:B------:R-:W-:-:S00]  /*12f0*/  NOP ;  /* 0x0000000000007918 */ /* 0x000fc00000000000 */
.L_x_1:


//--------------------- .nv.global.init           --------------------------
	.section	.nv.global.init,"aw",@progbits
.nv.global.init:
	.type		_$_str,@object
	.size		_$_str,(_$_str_$_2 - _$_str)
_$_str:
        /*0000*/ 	.byte	0x5f, 0x5f, 0x43, 0x55, 0x44, 0x41, 0x5f, 0x46, 0x54, 0x5a, 0x00
	.type		_$_str_$_2,@object
	.size		_$_str_$_2,(.L_1 - _$_str_$_2)
_$_str_$_2:
        /*000b*/ 	.byte	0x5f, 0x5f, 0x43, 0x55, 0x44, 0x41, 0x5f, 0x50, 0x52, 0x45, 0x43, 0x5f, 0x53, 0x51, 0x52, 0x54
        /*001b*/ 	.byte	0x00
.L_1:


//--------------------- .nv.constant0.triton_poi_fused__native_batch_norm_legit_no_training_relu_13 --------------------------
	.section	.nv.constant0.triton_poi_fused__native_batch_norm_legit_no_training_relu_13,"a",@progbits
	.sectionflags	@""
	.align	4
.nv.constant0.triton_poi_fused__native_batch_norm_legit_no_training_relu_13:
	.zero		580
